	.headerflags	@"EF_CUDA_TEXMODE_UNIFIED EF_CUDA_64BIT_ADDRESS EF_CUDA_ACCELERATORS EF_CUDA_SM90 EF_CUDA_VIRTUAL_SM(EF_CUDA_SM90)"
	.elftype	@"ET_EXEC"


//--------------------- .nv.info                  --------------------------
	.section	.nv.info,"",@"SHT_CUDA_INFO"
	.align	4


	//----- nvinfo : EIATTR_REGCOUNT
	.align		4
        /*0000*/ 	.byte	0x04, 0x2f
        /*0002*/ 	.short	(.L_3 - .L_2)
	.align		4
.L_2:
        /*0004*/ 	.word	index@(triton_poi_fused__native_batch_norm_legit_no_training_convolution_relu_6)
        /*0008*/ 	.word	0x00000020


	//----- nvinfo : EIATTR_MIN_STACK_SIZE
	.align		4
.L_3:
        /*000c*/ 	.byte	0x04, 0x12
        /*000e*/ 	.short	(.L_5 - .L_4)
	.align		4
.L_4:
        /*0010*/ 	.word	index@(triton_poi_fused__native_batch_norm_legit_no_training_convolution_relu_6)
        /*0014*/ 	.word	0x00000000


	//----- nvinfo : EIATTR_FRAME_SIZE
	.align		4
.L_5:
        /*0018*/ 	.byte	0x04, 0x11
        /*001a*/ 	.short	(.L_7 - .L_6)
	.align		4
.L_6:
        /*001c*/ 	.word	index@(triton_poi_fused__native_batch_norm_legit_no_training_convolution_relu_6)
        /*0020*/ 	.word	0x00000000


	//----- nvinfo : EIATTR_MIN_STACK_SIZE
	.align		4
.L_7:
        /*0024*/ 	.byte	0x04, 0x12
        /*0026*/ 	.short	(.L_9 - .L_8)
	.align		4
.L_8:
        /*0028*/ 	.word	index@(triton_poi_fused__native_batch_norm_legit_no_training_convolution_relu_6)
        /*002c*/ 	.word	0x00000000
.L_9:


//--------------------- .nv.info.triton_poi_fused__native_batch_norm_legit_no_training_convolution_relu_6 --------------------------
	.section	.nv.info.triton_poi_fused__native_batch_norm_legit_no_training_convolution_relu_6,"",@"SHT_CUDA_INFO"
	.sectionflags	@""
	.align	4


	//----- nvinfo : EIATTR_CUDA_API_VERSION
	.align		4
        /*0000*/ 	.byte	0x04, 0x37
        /*0002*/ 	.short	(.L_11 - .L_10)
.L_10:
        /*0004*/ 	.word	0x0000007c


	//----- nvinfo : EIATTR_KPARAM_INFO
	.align		4
.L_11:
        /*0008*/ 	.byte	0x04, 0x17
        /*000a*/ 	.short	(.L_13 - .L_12)
.L_12:
        /*000c*/ 	.word	0x00000000
        /*0010*/ 	.short	0x0007
        /*0012*/ 	.short	0x0038
        /*0014*/ 	.byte	0x00, 0xf0, 0x11, 0x00


	//----- nvinfo : EIATTR_KPARAM_INFO
	.align		4
.L_13:
        /*0018*/ 	.byte	0x04, 0x17
        /*001a*/ 	.short	(.L_15 - .L_14)
.L_14:
        /*001c*/ 	.word	0x00000000
        /*0020*/ 	.short	0x0006
        /*0022*/ 	.short	0x0030
        /*0024*/ 	.byte	0x00, 0xf4, 0x21, 0x00


	//----- nvinfo : EIATTR_KPARAM_INFO
	.align		4
.L_15:
        /*0028*/ 	.byte	0x04, 0x17
        /*002a*/ 	.short	(.L_17 - .L_16)
.L_16:
        /*002c*/ 	.word	0x00000000
        /*0030*/ 	.short	0x0005
        /*0032*/ 	.short	0x0028
        /*0034*/ 	.byte	0x00, 0xf4, 0x21, 0x00


	//----- nvinfo : EIATTR_KPARAM_INFO
	.align		4
.L_17:
        /*0038*/ 	.byte	0x04, 0x17
        /*003a*/ 	.short	(.L_19 - .L_18)
.L_18:
        /*003c*/ 	.word	0x00000000
        /*0040*/ 	.short	0x0004
        /*0042*/ 	.short	0x0020
        /*0044*/ 	.byte	0x00, 0xf4, 0x21, 0x00


	//----- nvinfo : EIATTR_KPARAM_INFO
	.align		4
.L_19:
        /*0048*/ 	.byte	0x04, 0x17
        /*004a*/ 	.short	(.L_21 - .L_20)
.L_20:
        /*004c*/ 	.word	0x00000000
        /*0050*/ 	.short	0x0003
        /*0052*/ 	.short	0x0018
        /*0054*/ 	.byte	0x00, 0xf4, 0x21, 0x00


	//----- nvinfo : EIATTR_KPARAM_INFO
	.align		4
.L_21:
        /*0058*/ 	.byte	0x04, 0x17
        /*005a*/ 	.short	(.L_23 - .L_22)
.L_22:
        /*005c*/ 	.word	0x00000000
        /*0060*/ 	.short	0x0002
        /*0062*/ 	.short	0x0010
        /*0064*/ 	.byte	0x00, 0xf4, 0x21, 0x00


	//----- nvinfo : EIATTR_KPARAM_INFO
	.align		4
.L_23:
        /*0068*/ 	.byte	0x04, 0x17
        /*006a*/ 	.short	(.L_25 - .L_24)
.L_24:
        /*006c*/ 	.word	0x00000000
        /*0070*/ 	.short	0x0001
        /*0072*/ 	.short	0x0008
        /*0074*/ 	.byte	0x00, 0xf4, 0x21, 0x00


	//----- nvinfo : EIATTR_KPARAM_INFO
	.align		4
.L_25:
        /*0078*/ 	.byte	0x04, 0x17
        /*007a*/ 	.short	(.L_27 - .L_26)
.L_26:
        /*007c*/ 	.word	0x00000000
        /*0080*/ 	.short	0x0000
        /*0082*/ 	.short	0x0000
        /*0084*/ 	.byte	0x00, 0xf4, 0x21, 0x00


	//----- nvinfo : EIATTR_SPARSE_MMA_MASK
	.align		4
.L_27:
        /*0088*/ 	.byte	0x03, 0x50
        /*008a*/ 	.short	0x0000


	//----- nvinfo : EIATTR_MAXREG_COUNT
	.align		4
        /*008c*/ 	.byte	0x03, 0x1b
        /*008e*/ 	.short	0x00ff


	//----- nvinfo : EIATTR_EXIT_INSTR_OFFSETS
	.align		4
        /*0090*/ 	.byte	0x04, 0x1c
        /*0092*/ 	.short	(.L_29 - .L_28)


	//   ....[0]....
.L_28:
        /*0094*/ 	.word	0x000007b0


	//----- nvinfo : EIATTR_REQNTID
	.align		4
.L_29:
        /*0098*/ 	.byte	0x04, 0x10
        /*009a*/ 	.short	(.L_31 - .L_30)
.L_30:
        /*009c*/ 	.word	0x00000080
        /*00a0*/ 	.word	0x00000001
        /*00a4*/ 	.word	0x00000001


	//----- nvinfo : EIATTR_CBANK_PARAM_SIZE
	.align		4
.L_31:
        /*00a8*/ 	.byte	0x03, 0x19
        /*00aa*/ 	.short	0x003c


	//----- nvinfo : EIATTR_PARAM_CBANK
	.align		4
        /*00ac*/ 	.byte	0x04, 0x0a
        /*00ae*/ 	.short	(.L_33 - .L_32)
	.align		4
.L_32:
        /*00b0*/ 	.word	index@(.nv.constant0.triton_poi_fused__native_batch_norm_legit_no_training_convolution_relu_6)
        /*00b4*/ 	.short	0x0210
        /*00b6*/ 	.short	0x003c


	//----- nvinfo : EIATTR_SW_WAR
	.align		4
.L_33:
        /*00b8*/ 	.byte	0x04, 0x36
        /*00ba*/ 	.short	(.L_35 - .L_34)
.L_34:
        /*00bc*/ 	.word	0x00000008
.L_35:


//--------------------- .nv.callgraph             --------------------------
	.section	.nv.callgraph,"",@"SHT_CUDA_CALLGRAPH"
	.align	4
	.sectionentsize	8
	.align		4
        /*0000*/ 	.word	0x00000000
	.align		4
        /*0004*/ 	.word	0xffffffff
	.align		4
        /*0008*/ 	.word	0x00000000
	.align		4
        /*000c*/ 	.word	0xfffffffe
	.align		4
        /*0010*/ 	.word	0x00000000
	.align		4
        /*0014*/ 	.word	0xfffffffd
	.align		4
        /*0018*/ 	.word	0x00000000
	.align		4
        /*001c*/ 	.word	0xfffffffc


//--------------------- .nv.constant4             --------------------------
	.section	.nv.constant4,"a",@progbits
	.align	8
	.align		8
.nv.constant4:
        /*0000*/ 	.dword	_$_str
	.align		8
        /*0008*/ 	.dword	_$_str_$_2


//--------------------- .text.triton_poi_fused__native_batch_norm_legit_no_training_convolution_relu_6 --------------------------
	.section	.text.triton_poi_fused__native_batch_norm_legit_no_training_convolution_relu_6,"ax",@progbits
	.align	128
        .global         triton_poi_fused__native_batch_norm_legit_no_training_convolution_relu_6
        .type           triton_poi_fused__native_batch_norm_legit_no_training_convolution_relu_6,@function
        .size           triton_poi_fused__native_batch_norm_legit_no_training_convolution_relu_6,(.L_x_1 - triton_poi_fused__native_batch_norm_legit_no_training_convolution_relu_6)
        .other          triton_poi_fused__native_batch_norm_legit_no_training_convolution_relu_6,@"STO_CUDA_ENTRY STV_DEFAULT"
triton_poi_fused__native_batch_norm_legit_no_training_convolution_relu_6:
.text.triton_poi_fused__native_batch_norm_legit_no_training_convolution_relu_6:
[----:B------:R-:W-:Y:S01]  /*0000*/  LDC R1, c[0x0][0x28] ;  /* 0x00000a00ff017b82 */ /* 0x000fe20000000800 */
[----:B------:R-:W1:Y:S01]  /*0010*/  S2R R0, SR_TID.X ;  /* 0x0000000000007919 */ /* 0x000e620000002100 */
[----:B------:R-:W-:-:S06]  /*0020*/  ULDC.64 UR4, c[0x0][0x208] ;  /* 0x0000820000047ab9 */ /* 0x000fcc0000000a00 */
[----:B------:R-:W2:Y:S01]  /*0030*/  LDC.64 R28, c[0x0][0x218] ;  /* 0x00008600ff1c7b82 */ /* 0x000ea20000000a00 */
[----:B------:R-:W3:Y:S07]  /*0040*/  S2R R5, SR_CTAID.X ;  /* 0x0000000000057919 */ /* 0x000eee0000002500 */
[----:B------:R-:W4:Y:S08]  /*0050*/  LDC.64 R26, c[0x0][0x220] ;  /* 0x00008800ff1a7b82 */ /* 0x000f300000000a00 */
[----:B------:R-:W5:Y:S01]  /*0060*/  LDC.64 R22, c[0x0][0x230] ;  /* 0x00008c00ff167b82 */ /* 0x000f620000000a00 */
[----:B-1----:R-:W-:-:S02]  /*0070*/  SHF.L.U32 R0, R0, 0x2, RZ ;  /* 0x0000000200007819 */ /* 0x002fc400000006ff */
[----:B---3--:R-:W-:Y:S02]  /*0080*/  SHF.R.S32.HI R3, RZ, 0x15, R5 ;  /* 0x00000015ff037819 */ /* 0x008fe40000011405 */
[----:B------:R-:W-:Y:S02]  /*0090*/  LOP3.LUT R0, R0, 0x1fc, RZ, 0xc0, !PT ;  /* 0x000001fc00007812 */ /* 0x000fe400078ec0ff */
[----:B------:R-:W-:Y:S02]  /*00a0*/  SGXT R3, R3, 0x1 ;  /* 0x000000010303781a */ /* 0x000fe40000000200 */
[----:B------:R-:W-:Y:S02]  /*00b0*/  LEA R0, R5, R0, 0xa ;  /* 0x0000000005007211 */ /* 0x000fe400078e50ff */
[----:B------:R-:W1:Y:S02]  /*00c0*/  LDC.64 R4, c[0x0][0x228] ;  /* 0x00008a00ff047b82 */ /* 0x000e640000000a00 */
[----:B------:R-:W-:-:S04]  /*00d0*/  LEA.HI R3, R3, R0, RZ, 0xa ;  /* 0x0000000003037211 */ /* 0x000fc800078f50ff */
[----:B------:R-:W-:Y:S02]  /*00e0*/  SHF.R.S32.HI R9, RZ, 0xa, R3 ;  /* 0x0000000aff097819 */ /* 0x000fe40000011403 */
[----:B------:R-:W-:Y:S02]  /*00f0*/  IADD3 R3, R3, 0x200, RZ ;  /* 0x0000020003037810 */ /* 0x000fe40007ffe0ff */
[----:B------:R-:W-:Y:S02]  /*0100*/  LEA.HI R2, R9, R9, RZ, 0x7 ;  /* 0x0000000909027211 */ /* 0x000fe400078f38ff */
[----:B------:R-:W-:Y:S02]  /*0110*/  SHF.R.S32.HI R3, RZ, 0xa, R3 ;  /* 0x0000000aff037819 */ /* 0x000fe40000011403 */
[----:B------:R-:W-:Y:S02]  /*0120*/  LOP3.LUT R2, R2, 0xffffff80, RZ, 0xc0, !PT ;  /* 0xffffff8002027812 */ /* 0x000fe400078ec0ff */
[----:B------:R-:W-:-:S02]  /*0130*/  LEA.HI R6, R3, R3, RZ, 0x7 ;  /* 0x0000000303067211 */ /* 0x000fc400078f38ff */
[----:B------:R-:W-:Y:S02]  /*0140*/  IADD3 R9, R9, -R2, RZ ;  /* 0x8000000209097210 */ /* 0x000fe40007ffe0ff */
[----:B------:R-:W-:-:S04]  /*0150*/  LOP3.LUT R6, R6, 0xffffff80, RZ, 0xc0, !PT ;  /* 0xffffff8006067812 */ /* 0x000fc800078ec0ff */
[----:B------:R-:W-:Y:S01]  /*0160*/  IADD3 R3, R3, -R6, RZ ;  /* 0x8000000603037210 */ /* 0x000fe20007ffe0ff */
[--C-:B-1----:R-:W-:Y:S01]  /*0170*/  IMAD.WIDE R12, R9, 0x4, R4.reuse ;  /* 0x00000004090c7825 */ /* 0x102fe200078e0204 */
[----:B------:R-:W1:Y:S03]  /*0180*/  LDC.64 R6, c[0x0][0x210] ;  /* 0x00008400ff067b82 */ /* 0x000e660000000a00 */
[----:B------:R-:W-:Y:S01]  /*0190*/  IMAD.WIDE R24, R3, 0x4, R4 ;  /* 0x0000000403187825 */ /* 0x000fe200078e0204 */
[----:B------:R-:W3:Y:S04]  /*01a0*/  LDG.E.EL R21, desc[UR4][R12.64] ;  /* 0x000000040c157981 */ /* 0x000ee8000c2e1900 */
[----:B------:R-:W5:Y:S01]  /*01b0*/  LDC.64 R4, c[0x0][0x238] ;  /* 0x00008e00ff047b82 */ /* 0x000f620000000a00 */
[----:B------:R-:W3:Y:S01]  /*01c0*/  LDG.E.EL R24, desc[UR4][R24.64] ;  /* 0x0000000418187981 */ /* 0x000ee2000c2e1900 */
[----:B--2---:R-:W-:-:S05]  /*01d0*/  IMAD.WIDE R10, R9, 0x4, R28 ;  /* 0x00000004090a7825 */ /* 0x004fca00078e021c */
[----:B------:R4:W2:Y:S01]  /*01e0*/  LDG.E.EL R19, desc[UR4][R10.64] ;  /* 0x000000040a137981 */ /* 0x0008a2000c2e1900 */
[----:B-1----:R-:W-:-:S04]  /*01f0*/  IMAD.WIDE R6, R0, 0x4, R6 ;  /* 0x0000000400067825 */ /* 0x002fc800078e0206 */
[C---:B----4-:R-:W-:Y:S01]  /*0200*/  IMAD.WIDE R10, R9.reuse, 0x4, R26 ;  /* 0x00000004090a7825 */ /* 0x050fe200078e021a */
[----:B------:R-:W2:Y:S04]  /*0210*/  LDG.E.128 R12, desc[UR4][R6.64] ;  /* 0x00000004060c7981 */ /* 0x000ea8000c1e1d00 */
[----:B------:R-:W4:Y:S01]  /*0220*/  LDG.E.EL R18, desc[UR4][R10.64] ;  /* 0x000000040a127981 */ /* 0x000f22000c2e1900 */
[----:B-----5:R-:W-:-:S04]  /*0230*/  IMAD.WIDE R16, R9, 0x4, R22 ;  /* 0x0000000409107825 */ /* 0x020fc800078e0216 */
[----:B0-----:R-:W-:Y:S02]  /*0240*/  IMAD.WIDE R8, R9, 0x4, R4 ;  /* 0x0000000409087825 */ /* 0x001fe400078e0204 */
[----:B------:R-:W5:Y:S02]  /*0250*/  LDG.E.EL R17, desc[UR4][R16.64] ;  /* 0x0000000410117981 */ /* 0x000f64000c2e1900 */
[C---:B------:R-:W-:Y:S02]  /*0260*/  IMAD.WIDE R28, R3.reuse, 0x4, R28 ;  /* 0x00000004031c7825 */ /* 0x040fe400078e021c */
[----:B------:R-:W5:Y:S02]  /*0270*/  LDG.E.EL R20, desc[UR4][R8.64] ;  /* 0x0000000408147981 */ /* 0x000f64000c2e1900 */
[C---:B------:R-:W-:Y:S02]  /*0280*/  IMAD.WIDE R26, R3.reuse, 0x4, R26 ;  /* 0x00000004031a7825 */ /* 0x040fe400078e021a */
[----:B------:R0:W5:Y:S04]  /*0290*/  LDG.E.EL R16, desc[UR4][R28.64] ;  /* 0x000000041c107981 */ /* 0x000168000c2e1900 */
[----:B------:R-:W5:Y:S01]  /*02a0*/  LDG.E.128 R8, desc[UR4][R6.64+0x800] ;  /* 0x0008000406087981 */ /* 0x000f62000c1e1d00 */
[----:B------:R-:W-:-:S03]  /*02b0*/  IMAD.WIDE R4, R3, 0x4, R4 ;  /* 0x0000000403047825 */ /* 0x000fc600078e0204 */
[----:B------:R-:W5:Y:S01]  /*02c0*/  LDG.E.EL R2, desc[UR4][R26.64] ;  /* 0x000000041a027981 */ /* 0x000f62000c2e1900 */
[----:B------:R-:W-:-:S03]  /*02d0*/  IMAD.WIDE R22, R3, 0x4, R22 ;  /* 0x0000000403167825 */ /* 0x000fc600078e0216 */
[----:B------:R-:W5:Y:S04]  /*02e0*/  LDG.E.EL R4, desc[UR4][R4.64] ;  /* 0x0000000404047981 */ /* 0x000f68000c2e1900 */
[----:B------:R1:W5:Y:S01]  /*02f0*/  LDG.E.EL R3, desc[UR4][R22.64] ;  /* 0x0000000416037981 */ /* 0x000362000c2e1900 */
[----:B---3--:R-:W-:Y:S01]  /*0300*/  FADD R21, R21, 9.9999997473787516356e-06 ;  /* 0x3727c5ac15157421 */ /* 0x008fe20000000000 */
[----:B------:R-:W-:-:S03]  /*0310*/  FADD R24, R24, 9.9999997473787516356e-06 ;  /* 0x3727c5ac18187421 */ /* 0x000fc60000000000 */
[----:B------:R-:W3:Y:S08]  /*0320*/  MUFU.SQRT R25, R21 ;  /* 0x0000001500197308 */ /* 0x000ef00000002000 */
[----:B0-----:R-:W0:Y:S01]  /*0330*/  MUFU.SQRT R28, R24 ;  /* 0x00000018001c7308 */ /* 0x001e220000002000 */
[C---:B---3--:R-:W-:Y:S02]  /*0340*/  FSETP.GT.AND P0, PT, R25.reuse, 8.50705917302346158658e+37, PT ;  /* 0x7e8000001900780b */ /* 0x048fe40003f04000 */
[----:B------:R-:W-:-:S02]  /*0350*/  FSETP.GEU.AND P2, PT, R25, 1.175494350822287508e-38, PT ;  /* 0x008000001900780b */ /* 0x000fc40003f4e000 */
[C---:B0-----:R-:W-:Y:S02]  /*0360*/  FSETP.GT.AND P1, PT, R28.reuse, 8.50705917302346158658e+37, PT ;  /* 0x7e8000001c00780b */ /* 0x041fe40003f24000 */
[----:B------:R-:W-:-:S07]  /*0370*/  FSETP.GEU.AND P3, PT, R28, 1.175494350822287508e-38, PT ;  /* 0x008000001c00780b */ /* 0x000fce0003f6e000 */
[----:B------:R-:W-:Y:S01]  /*0380*/  @P0 FMUL R25, R25, 0.25 ;  /* 0x3e80000019190820 */ /* 0x000fe20000400000 */
[----:B------:R-:W-:-:S03]  /*0390*/  HFMA2.MMA R24, -RZ, RZ, 1.625, 0 ;  /* 0x3e800000ff187435 */ /* 0x000fc600000001ff */
[----:B------:R-:W-:Y:S01]  /*03a0*/  @!P2 FMUL R25, R25, 16777216 ;  /* 0x4b8000001919a820 */ /* 0x000fe20000400000 */
[----:B------:R-:W-:-:S04]  /*03b0*/  @P1 FMUL R28, R28, 0.25 ;  /* 0x3e8000001c1c1820 */ /* 0x000fc80000400000 */
[----:B------:R-:W-:Y:S01]  /*03c0*/  @!P3 FMUL R28, R28, 16777216 ;  /* 0x4b8000001c1cb820 */ /* 0x000fe20000400000 */
[----:B------:R-:W0:Y:S01]  /*03d0*/  MUFU.RCP R25, R25 ;  /* 0x0000001900197308 */ /* 0x000e220000001000 */
[----:B-1----:R-:W-:-:S07]  /*03e0*/  FSEL R22, R24, 1, P0 ;  /* 0x3f80000018167808 */ /* 0x002fce0000000000 */
[----:B------:R1:W3:Y:S01]  /*03f0*/  MUFU.RCP R5, R28 ;  /* 0x0000001c00057308 */ /* 0x0002e20000001000 */
[----:B------:R-:W-:Y:S01]  /*0400*/  FSEL R24, R24, 1, P1 ;  /* 0x3f80000018187808 */ /* 0x000fe20000800000 */
[----:B------:R-:W-:Y:S01]  /*0410*/  @!P2 FMUL R22, R22, 16777216 ;  /* 0x4b8000001616a820 */ /* 0x000fe20000400000 */
[--C-:B--2---:R-:W-:Y:S01]  /*0420*/  FADD R13, R13, R19.reuse ;  /* 0x000000130d0d7221 */ /* 0x104fe20000000000 */
[--C-:B------:R-:W-:Y:S01]  /*0430*/  FADD R12, R12, R19.reuse ;  /* 0x000000130c0c7221 */ /* 0x100fe20000000000 */
[--C-:B------:R-:W-:Y:S01]  /*0440*/  FADD R14, R14, R19.reuse ;  /* 0x000000130e0e7221 */ /* 0x100fe20000000000 */
[----:B------:R-:W-:Y:S01]  /*0450*/  @!P3 FMUL R24, R24, 16777216 ;  /* 0x4b8000001818b820 */ /* 0x000fe20000400000 */
[----:B------:R-:W-:Y:S01]  /*0460*/  FADD R15, R15, R19 ;  /* 0x000000130f0f7221 */ /* 0x000fe20000000000 */
[----:B0-----:R-:W-:Y:S01]  /*0470*/  FMUL R21, R25, R22 ;  /* 0x0000001619157220 */ /* 0x001fe20000400000 */
[C---:B----4-:R-:W-:Y:S01]  /*0480*/  FADD R22, -R18.reuse, R12 ;  /* 0x0000000c12167221 */ /* 0x050fe20000000100 */
[C---:B------:R-:W-:Y:S01]  /*0490*/  FADD R26, -R18.reuse, R14 ;  /* 0x0000000e121a7221 */ /* 0x040fe20000000100 */
[C---:B-1----:R-:W-:Y:S01]  /*04a0*/  FADD R28, -R18.reuse, R15 ;  /* 0x0000000f121c7221 */ /* 0x042fe20000000100 */
[----:B---3--:R-:W-:Y:S01]  /*04b0*/  FMUL R5, R5, R24 ;  /* 0x0000001805057220 */ /* 0x008fe20000400000 */
[----:B------:R-:W-:-:S02]  /*04c0*/  FADD R24, -R18, R13 ;  /* 0x0000000d12187221 */ /* 0x000fc40000000100 */
[----:B------:R-:W0:Y:S01]  /*04d0*/  LDC.64 R18, c[0x0][0x240] ;  /* 0x00009000ff127b82 */ /* 0x000e220000000a00 */
[C---:B------:R-:W-:Y:S01]  /*04e0*/  FMUL R27, R21.reuse, R22 ;  /* 0x00000016151b7220 */ /* 0x040fe20000400000 */
[C---:B------:R-:W-:Y:S01]  /*04f0*/  FMUL R24, R21.reuse, R24 ;  /* 0x0000001815187220 */ /* 0x040fe20000400000 */
[C---:B------:R-:W-:Y:S01]  /*0500*/  FMUL R23, R21.reuse, R26 ;  /* 0x0000001a15177220 */ /* 0x040fe20000400000 */
[----:B------:R-:W-:Y:S01]  /*0510*/  FMUL R25, R21, R28 ;  /* 0x0000001c15197220 */ /* 0x000fe20000400000 */
[--C-:B-----5:R-:W-:Y:S01]  /*0520*/  FADD R9, R9, R16.reuse ;  /* 0x0000001009097221 */ /* 0x120fe20000000000 */
[--C-:B------:R-:W-:Y:S01]  /*0530*/  FADD R8, R8, R16.reuse ;  /* 0x0000001008087221 */ /* 0x100fe20000000000 */
[--C-:B------:R-:W-:Y:S01]  /*0540*/  FADD R10, R10, R16.reuse ;  /* 0x000000100a0a7221 */ /* 0x100fe20000000000 */
[----:B------:R-:W-:Y:S01]  /*0550*/  FADD R11, R11, R16 ;  /* 0x000000100b0b7221 */ /* 0x000fe20000000000 */
[C-C-:B------:R-:W-:Y:S01]  /*0560*/  FFMA R22, R17.reuse, R24, R20.reuse ;  /* 0x0000001811167223 */ /* 0x140fe20000000014 */
[C-C-:B------:R-:W-:Y:S01]  /*0570*/  FFMA R21, R17.reuse, R27, R20.reuse ;  /* 0x0000001b11157223 */ /* 0x140fe20000000014 */
[C-C-:B------:R-:W-:Y:S01]  /*0580*/  FFMA R23, R17.reuse, R23, R20.reuse ;  /* 0x0000001711177223 */ /* 0x140fe20000000014 */
[----:B------:R-:W-:Y:S01]  /*0590*/  FFMA R17, R17, R25, R20 ;  /* 0x0000001911117223 */ /* 0x000fe20000000014 */
[C---:B------:R-:W-:Y:S01]  /*05a0*/  FADD R20, -R2.reuse, R9 ;  /* 0x0000000902147221 */ /* 0x040fe20000000100 */
[C---:B------:R-:W-:Y:S01]  /*05b0*/  FADD R16, -R2.reuse, R8 ;  /* 0x0000000802107221 */ /* 0x040fe20000000100 */
[C---:B------:R-:W-:Y:S01]  /*05c0*/  FADD R24, -R2.reuse, R10 ;  /* 0x0000000a02187221 */ /* 0x040fe20000000100 */
[----:B------:R-:W-:Y:S01]  /*05d0*/  FADD R2, -R2, R11 ;  /* 0x0000000b02027221 */ /* 0x000fe20000000100 */
[C---:B------:R-:W-:Y:S01]  /*05e0*/  FMUL R20, R5.reuse, R20 ;  /* 0x0000001405147220 */ /* 0x040fe20000400000 */
[C---:B------:R-:W-:Y:S01]  /*05f0*/  FMUL R29, R5.reuse, R16 ;  /* 0x00000010051d7220 */ /* 0x040fe20000400000 */
[C---:B------:R-:W-:Y:S01]  /*0600*/  FMUL R27, R5.reuse, R24 ;  /* 0x00000018051b7220 */ /* 0x040fe20000400000 */
[----:B------:R-:W-:Y:S01]  /*0610*/  FMUL R25, R5, R2 ;  /* 0x0000000205197220 */ /* 0x000fe20000400000 */
[C-C-:B------:R-:W-:Y:S01]  /*0620*/  FFMA R5, R3.reuse, R20, R4.reuse ;  /* 0x0000001403057223 */ /* 0x140fe20000000004 */
[C-C-:B------:R-:W-:Y:S01]  /*0630*/  FFMA R20, R3.reuse, R29, R4.reuse ;  /* 0x0000001d03147223 */ /* 0x140fe20000000004 */
[C-C-:B------:R-:W-:Y:S01]  /*0640*/  FFMA R24, R3.reuse, R27, R4.reuse ;  /* 0x0000001b03187223 */ /* 0x140fe20000000004 */
[----:B------:R-:W-:Y:S01]  /*0650*/  FFMA R25, R3, R25, R4 ;  /* 0x0000001903197223 */ /* 0x000fe20000000004 */
[----:B------:R-:W-:Y:S01]  /*0660*/  FSETP.GEU.AND P6, PT, R17, RZ, PT ;  /* 0x000000ff1100720b */ /* 0x000fe20003fce000 */
[----:B0-----:R-:W-:Y:S01]  /*0670*/  IMAD.WIDE R2, R0, 0x4, R18 ;  /* 0x0000000400027825 */ /* 0x001fe200078e0212 */
[----:B------:R-:W-:-:S02]  /*0680*/  FSETP.GEU.AND P0, PT, R23, RZ, PT ;  /* 0x000000ff1700720b */ /* 0x000fc40003f0e000 */
[----:B------:R-:W-:Y:S02]  /*0690*/  FSETP.GEU.AND P1, PT, R22, RZ, PT ;  /* 0x000000ff1600720b */ /* 0x000fe40003f2e000 */
[----:B------:R-:W-:Y:S02]  /*06a0*/  FSETP.GEU.AND P2, PT, R21, RZ, PT ;  /* 0x000000ff1500720b */ /* 0x000fe40003f4e000 */
[----:B------:R-:W-:Y:S02]  /*06b0*/  SEL R19, R17, RZ, P6 ;  /* 0x000000ff11137207 */ /* 0x000fe40003000000 */
[----:B------:R-:W-:Y:S02]  /*06c0*/  FSETP.GEU.AND P3, PT, R25, RZ, PT ;  /* 0x000000ff1900720b */ /* 0x000fe40003f6e000 */
[----:B------:R-:W-:Y:S02]  /*06d0*/  FSETP.GEU.AND P4, PT, R24, RZ, PT ;  /* 0x000000ff1800720b */ /* 0x000fe40003f8e000 */
[----:B------:R-:W-:-:S02]  /*06e0*/  FSETP.GEU.AND P5, PT, R5, RZ, PT ;  /* 0x000000ff0500720b */ /* 0x000fc40003fae000 */
[----:B------:R-:W-:Y:S02]  /*06f0*/  FSETP.GEU.AND P6, PT, R20, RZ, PT ;  /* 0x000000ff1400720b */ /* 0x000fe40003fce000 */
[----:B------:R-:W-:Y:S02]  /*0700*/  SEL R18, R23, RZ, P0 ;  /* 0x000000ff17127207 */ /* 0x000fe40000000000 */
[----:B------:R-:W-:Y:S02]  /*0710*/  SEL R17, R22, RZ, P1 ;  /* 0x000000ff16117207 */ /* 0x000fe40000800000 */
[----:B------:R-:W-:Y:S02]  /*0720*/  SEL R16, R21, RZ, P2 ;  /* 0x000000ff15107207 */ /* 0x000fe40001000000 */
[----:B------:R-:W-:Y:S02]  /*0730*/  SEL R23, R25, RZ, P3 ;  /* 0x000000ff19177207 */ /* 0x000fe40001800000 */
[----:B------:R-:W-:-:S02]  /*0740*/  SEL R22, R24, RZ, P4 ;  /* 0x000000ff18167207 */ /* 0x000fc40002000000 */
[----:B------:R-:W-:Y:S02]  /*0750*/  SEL R21, R5, RZ, P5 ;  /* 0x000000ff05157207 */ /* 0x000fe40002800000 */
[----:B------:R-:W-:Y:S01]  /*0760*/  SEL R20, R20, RZ, P6 ;  /* 0x000000ff14147207 */ /* 0x000fe20003000000 */
[----:B------:R-:W-:Y:S04]  /*0770*/  STG.E.128 desc[UR4][R6.64], R12 ;  /* 0x0000000c06007986 */ /* 0x000fe8000c101d04 */
[----:B------:R-:W-:Y:S04]  /*0780*/  STG.E.128 desc[UR4][R6.64+0x800], R8 ;  /* 0x0008000806007986 */ /* 0x000fe8000c101d04 */
[----:B------:R-:W-:Y:S04]  /*0790*/  STG.E.128 desc[UR4][R2.64], R16 ;  /* 0x0000001002007986 */ /* 0x000fe8000c101d04 */
[----:B------:R-:W-:Y:S01]  /*07a0*/  STG.E.128 desc[UR4][R2.64+0x800], R20 ;  /* 0x0008001402007986 */ /* 0x000fe2000c101d04 */
[----:B------:R-:W-:Y:S05]  /*07b0*/  EXIT ;  /* 0x000000000000794d */ /* 0x000fea0003800000 */
.L_x_0:
[----:B------:R-:W-:-:S00]  /*07c0*/  BRA `(.L_x_0) ;  /* 0xfffffffc00fc7947 */ /* 0x000fc0000383ffff */
[----:B------:R-:W-:-:S00]  /*07d0*/  NOP ;  /* 0x0000000000007918 */ /* 0x000fc00000000000 */
        /* <DEDUP_REMOVED lines=10> */
.L_x_1:


//--------------------- .nv.global.init           --------------------------
	.section	.nv.global.init,"aw",@progbits
.nv.global.init:
	.type		_$_str,@object
	.size		_$_str,(_$_str_$_2 - _$_str)
_$_str:
        /*0000*/ 	.byte	0x5f, 0x5f, 0x43, 0x55, 0x44, 0x41, 0x5f, 0x46, 0x54, 0x5a, 0x00
	.type		_$_str_$_2,@object
	.size		_$_str_$_2,(.L_1 - _$_str_$_2)
_$_str_$_2:
        /*000b*/ 	.byte	0x5f, 0x5f, 0x43, 0x55, 0x44, 0x41, 0x5f, 0x50, 0x52, 0x45, 0x43, 0x5f, 0x53, 0x51, 0x52, 0x54
        /*001b*/ 	.byte	0x00
.L_1:


//--------------------- .nv.constant0.triton_poi_fused__native_batch_norm_legit_no_training_convolution_relu_6 --------------------------
	.section	.nv.constant0.triton_poi_fused__native_batch_norm_legit_no_training_convolution_relu_6,"a",@progbits
	.sectionflags	@""
	.align	4
.nv.constant0.triton_poi_fused__native_batch_norm_legit_no_training_convolution_relu_6:
	.zero		588
